//
// Generated by NVIDIA NVVM Compiler
//
// Compiler Build ID: CL-36424714
// Cuda compilation tools, release 13.0, V13.0.88
// Based on NVVM 20.0.0
//

.version 9.0
.target sm_100
.address_size 64

	// .globl	_Z6matmulPfS_S_

.visible .entry _Z6matmulPfS_S_(
	.param .u64 .ptr .align 1 _Z6matmulPfS_S__param_0,
	.param .u64 .ptr .align 1 _Z6matmulPfS_S__param_1,
	.param .u64 .ptr .align 1 _Z6matmulPfS_S__param_2
)
{
	.reg .pred 	%p<5>;
	.reg .b32 	%r<18>;
	.reg .b32 	%f<52>;
	.reg .b64 	%rd<18>;

	ld.param.u64 	%rd5, [_Z6matmulPfS_S__param_0];
	ld.param.u64 	%rd6, [_Z6matmulPfS_S__param_1];
	ld.param.u64 	%rd7, [_Z6matmulPfS_S__param_2];
	mov.u32 	%r8, %ntid.x;
	mov.u32 	%r9, %ctaid.x;
	mov.u32 	%r10, %tid.x;
	mad.lo.s32 	%r1, %r8, %r9, %r10;
	mov.u32 	%r11, %ntid.y;
	mov.u32 	%r12, %ctaid.y;
	mov.u32 	%r13, %tid.y;
	mad.lo.s32 	%r2, %r11, %r12, %r13;
	setp.gt.u32 	%p1, %r2, 1023;
	setp.gt.s32 	%p2, %r1, 1023;
	or.pred  	%p3, %p1, %p2;
	@%p3 bra 	$L__BB0_4;
	shl.b32 	%r3, %r2, 10;
	mul.wide.u32 	%rd8, %r3, 4;
	cvta.to.global.u64 	%rd9, %rd5;
	add.s64 	%rd10, %rd8, %rd9;
	add.s64 	%rd17, %rd10, 32;
	cvta.to.global.u64 	%rd11, %rd6;
	add.s64 	%rd2, %rd11, 32768;
	mov.f32 	%f51, 0f00000000;
	mov.b32 	%r17, 0;
	mov.u32 	%r16, %r1;
$L__BB0_2:
	mul.wide.s32 	%rd12, %r16, 4;
	add.s64 	%rd13, %rd2, %rd12;
	ld.global.f32 	%f4, [%rd17+-32];
	ld.global.f32 	%f5, [%rd13+-32768];
	fma.rn.f32 	%f6, %f4, %f5, %f51;
	ld.global.f32 	%f7, [%rd17+-28];
	ld.global.f32 	%f8, [%rd13+-28672];
	fma.rn.f32 	%f9, %f7, %f8, %f6;
	ld.global.f32 	%f10, [%rd17+-24];
	ld.global.f32 	%f11, [%rd13+-24576];
	fma.rn.f32 	%f12, %f10, %f11, %f9;
	ld.global.f32 	%f13, [%rd17+-20];
	ld.global.f32 	%f14, [%rd13+-20480];
	fma.rn.f32 	%f15, %f13, %f14, %f12;
	ld.global.f32 	%f16, [%rd17+-16];
	ld.global.f32 	%f17, [%rd13+-16384];
	fma.rn.f32 	%f18, %f16, %f17, %f15;
	ld.global.f32 	%f19, [%rd17+-12];
	ld.global.f32 	%f20, [%rd13+-12288];
	fma.rn.f32 	%f21, %f19, %f20, %f18;
	ld.global.f32 	%f22, [%rd17+-8];
	ld.global.f32 	%f23, [%rd13+-8192];
	fma.rn.f32 	%f24, %f22, %f23, %f21;
	ld.global.f32 	%f25, [%rd17+-4];
	ld.global.f32 	%f26, [%rd13+-4096];
	fma.rn.f32 	%f27, %f25, %f26, %f24;
	ld.global.f32 	%f28, [%rd17];
	ld.global.f32 	%f29, [%rd13];
	fma.rn.f32 	%f30, %f28, %f29, %f27;
	ld.global.f32 	%f31, [%rd17+4];
	ld.global.f32 	%f32, [%rd13+4096];
	fma.rn.f32 	%f33, %f31, %f32, %f30;
	ld.global.f32 	%f34, [%rd17+8];
	ld.global.f32 	%f35, [%rd13+8192];
	fma.rn.f32 	%f36, %f34, %f35, %f33;
	ld.global.f32 	%f37, [%rd17+12];
	ld.global.f32 	%f38, [%rd13+12288];
	fma.rn.f32 	%f39, %f37, %f38, %f36;
	ld.global.f32 	%f40, [%rd17+16];
	ld.global.f32 	%f41, [%rd13+16384];
	fma.rn.f32 	%f42, %f40, %f41, %f39;
	ld.global.f32 	%f43, [%rd17+20];
	ld.global.f32 	%f44, [%rd13+20480];
	fma.rn.f32 	%f45, %f43, %f44, %f42;
	ld.global.f32 	%f46, [%rd17+24];
	ld.global.f32 	%f47, [%rd13+24576];
	fma.rn.f32 	%f48, %f46, %f47, %f45;
	ld.global.f32 	%f49, [%rd17+28];
	ld.global.f32 	%f50, [%rd13+28672];
	fma.rn.f32 	%f51, %f49, %f50, %f48;
	add.s32 	%r17, %r17, 16;
	add.s64 	%rd17, %rd17, 64;
	add.s32 	%r16, %r16, 16384;
	setp.ne.s32 	%p4, %r17, 1024;
	@%p4 bra 	$L__BB0_2;
	add.s32 	%r15, %r3, %r1;
	cvta.to.global.u64 	%rd14, %rd7;
	mul.wide.s32 	%rd15, %r15, 4;
	add.s64 	%rd16, %rd14, %rd15;
	st.global.f32 	[%rd16], %f51;
$L__BB0_4:
	ret;

}


// ===== COMPILED SASS (sm_100) =====

	.target	sm_100

	.elftype	@"ET_EXEC"


//--------------------- .note.nv.tkinfo           --------------------------
	.section	.note.nv.tkinfo,"",@"SHT_NOTE"
	.sectionflags	@"SHF_NOTE_NV_TKINFO"
	.tkinfo
        /*0018*/ 	.word	0x00000002
        /*0030*/ 	.string	""
        /*0030*/ 	.string	"ptxas"
        /*0030*/ 	.string	"Cuda compilation tools, release 13.0, V13.0.88"
        /*0030*/ 	.string	"Build cuda_13.0.r13.0/compiler.36424714_0"
        /*0030*/ 	.string	"-arch sm_100 -m 64 "



//--------------------- .note.nv.cuinfo           --------------------------
	.section	.note.nv.cuinfo,"",@"SHT_NOTE"
	.sectionflags	@"SHF_NOTE_NV_CUINFO"
        /*0018*/ 	.short	0x0002
        /*001a*/ 	.short	0x0064
        /*001c*/ 	.short	0x0082
	.zero		2


//--------------------- .nv.info                  --------------------------
	.section	.nv.info,"",@"SHT_CUDA_INFO"
	.align	4


	//----- nvinfo : EIATTR_REGCOUNT
	.align		4
        /*0000*/ 	.byte	0x04, 0x2f
        /*0002*/ 	.short	(.L_1 - .L_0)
	.align		4
.L_0:
        /*0004*/ 	.word	index@(_Z6matmulPfS_S_)
        /*0008*/ 	.word	0x0000001f


	//----- nvinfo : EIATTR_FRAME_SIZE
	.align		4
.L_1:
        /*000c*/ 	.byte	0x04, 0x11
        /*000e*/ 	.short	(.L_3 - .L_2)
	.align		4
.L_2:
        /*0010*/ 	.word	index@(_Z6matmulPfS_S_)
        /*0014*/ 	.word	0x00000000


	//----- nvinfo : EIATTR_MIN_STACK_SIZE
	.align		4
.L_3:
        /*0018*/ 	.byte	0x04, 0x12
        /*001a*/ 	.short	(.L_5 - .L_4)
	.align		4
.L_4:
        /*001c*/ 	.word	index@(_Z6matmulPfS_S_)
        /*0020*/ 	.word	0x00000000
.L_5:


//--------------------- .nv.compat                --------------------------
	.section	.nv.compat,"",@"SHT_CUDA_COMPAT_INFO"
	.align	4
        /*0000*/ 	.byte	0x02, 0x09, 0x00, 0x00, 0x02, 0x02, 0x01, 0x00, 0x02, 0x05, 0x05, 0x00, 0x03, 0x07, 0x01, 0x01
        /*0010*/ 	.byte	0x02, 0x03, 0x00, 0x00, 0x02, 0x06, 0x01, 0x00, 0x04, 0x0b, 0x08, 0x00, 0x09, 0x00, 0x00, 0x00
        /*0020*/ 	.byte	0x00, 0x00, 0x00, 0x00


//--------------------- .nv.info._Z6matmulPfS_S_  --------------------------
	.section	.nv.info._Z6matmulPfS_S_,"",@"SHT_CUDA_INFO"
	.sectionflags	@""
	.align	4


	//----- nvinfo : EIATTR_CUDA_API_VERSION
	.align		4
        /*0000*/ 	.byte	0x04, 0x37
        /*0002*/ 	.short	(.L_7 - .L_6)
.L_6:
        /*0004*/ 	.word	0x00000082


	//----- nvinfo : EIATTR_KPARAM_INFO
	.align		4
.L_7:
        /*0008*/ 	.byte	0x04, 0x17
        /*000a*/ 	.short	(.L_9 - .L_8)
.L_8:
        /*000c*/ 	.word	0x00000000
        /*0010*/ 	.short	0x0002
        /*0012*/ 	.short	0x0010
        /*0014*/ 	.byte	0x00, 0xf5, 0x21, 0x00


	//----- nvinfo : EIATTR_KPARAM_INFO
	.align		4
.L_9:
        /*0018*/ 	.byte	0x04, 0x17
        /*001a*/ 	.short	(.L_11 - .L_10)
.L_10:
        /*001c*/ 	.word	0x00000000
        /*0020*/ 	.short	0x0001
        /*0022*/ 	.short	0x0008
        /*0024*/ 	.byte	0x00, 0xf5, 0x21, 0x00


	//----- nvinfo : EIATTR_KPARAM_INFO
	.align		4
.L_11:
        /*0028*/ 	.byte	0x04, 0x17
        /*002a*/ 	.short	(.L_13 - .L_12)
.L_12:
        /*002c*/ 	.word	0x00000000
        /*0030*/ 	.short	0x0000
        /*0032*/ 	.short	0x0000
        /*0034*/ 	.byte	0x00, 0xf5, 0x21, 0x00


	//----- nvinfo : EIATTR_SPARSE_MMA_MASK
	.align		4
.L_13:
        /*0038*/ 	.byte	0x03, 0x50
        /*003a*/ 	.short	0x0000


	//----- nvinfo : EIATTR_MAXREG_COUNT
	.align		4
        /*003c*/ 	.byte	0x03, 0x1b
        /*003e*/ 	.short	0x00ff


	//----- nvinfo : EIATTR_MERCURY_ISA_VERSION
	.align		4
        /*0040*/ 	.byte	0x03, 0x5f
        /*0042*/ 	.short	0x0101


	//----- nvinfo : EIATTR_VRC_CTA_INIT_COUNT
	.align		4
        /*0044*/ 	.byte	0x02, 0x4a
	.zero		1
	.zero		1


	//----- nvinfo : EIATTR_EXIT_INSTR_OFFSETS
	.align		4
        /*0048*/ 	.byte	0x04, 0x1c
        /*004a*/ 	.short	(.L_15 - .L_14)


	//   ....[0]....
.L_14:
        /*004c*/ 	.word	0x000000b0


	//   ....[1]....
        /*0050*/ 	.word	0x00000550


	//----- nvinfo : EIATTR_CBANK_PARAM_SIZE
	.align		4
.L_15:
        /*0054*/ 	.byte	0x03, 0x19
        /*0056*/ 	.short	0x0018


	//----- nvinfo : EIATTR_PARAM_CBANK
	.align		4
        /*0058*/ 	.byte	0x04, 0x0a
        /*005a*/ 	.short	(.L_17 - .L_16)
	.align		4
.L_16:
        /*005c*/ 	.word	index@(.nv.constant0._Z6matmulPfS_S_)
        /*0060*/ 	.short	0x0380
        /*0062*/ 	.short	0x0018


	//----- nvinfo : EIATTR_SW_WAR
	.align		4
.L_17:
        /*0064*/ 	.byte	0x04, 0x36
        /*0066*/ 	.short	(.L_19 - .L_18)
.L_18:
        /*0068*/ 	.word	0x00000008
.L_19:


//--------------------- .nv.callgraph             --------------------------
	.section	.nv.callgraph,"",@"SHT_CUDA_CALLGRAPH"
	.align	4
	.sectionentsize	8
	.align		4
        /*0000*/ 	.word	0x00000000
	.align		4
        /*0004*/ 	.word	0xffffffff
	.align		4
        /*0008*/ 	.word	0x00000000
	.align		4
        /*000c*/ 	.word	0xfffffffe
	.align		4
        /*0010*/ 	.word	0x00000000
	.align		4
        /*0014*/ 	.word	0xfffffffd
	.align		4
        /*0018*/ 	.word	0x00000000
	.align		4
        /*001c*/ 	.word	0xfffffffc


//--------------------- .text._Z6matmulPfS_S_     --------------------------
	.section	.text._Z6matmulPfS_S_,"ax",@progbits
	.align	128
        .global         _Z6matmulPfS_S_
        .type           _Z6matmulPfS_S_,@function
        .size           _Z6matmulPfS_S_,(.L_x_2 - _Z6matmulPfS_S_)
        .other          _Z6matmulPfS_S_,@"STO_CUDA_ENTRY STV_DEFAULT"
_Z6matmulPfS_S_:
.text._Z6matmulPfS_S_:
[----:B------:R-:W-:Y:S01]  /*0000*/  LDC R1, c[0x0][0x37c] ;  /* 0x0000df00ff017b82 */ /* 0x000fe20000000800 */
[----:B------:R-:W0:Y:S01]  /*0010*/  S2R R0, SR_CTAID.X ;  /* 0x0000000000007919 */ /* 0x000e220000002500 */
[----:B------:R-:W0:Y:S01]  /*0020*/  LDCU UR4, c[0x0][0x360] ;  /* 0x00006c00ff0477ac */ /* 0x000e220008000800 */
[----:B------:R-:W0:Y:S01]  /*0030*/  S2R R3, SR_TID.X ;  /* 0x0000000000037919 */ /* 0x000e220000002100 */
[----:B------:R-:W1:Y:S01]  /*0040*/  LDCU UR5, c[0x0][0x364] ;  /* 0x00006c80ff0577ac */ /* 0x000e620008000800 */
[----:B------:R-:W1:Y:S01]  /*0050*/  S2R R7, SR_CTAID.Y ;  /* 0x0000000000077919 */ /* 0x000e620000002600 */
[----:B------:R-:W1:Y:S01]  /*0060*/  S2R R2, SR_TID.Y ;  /* 0x0000000000027919 */ /* 0x000e620000002200 */
[----:B0-----:R-:W-:-:S05]  /*0070*/  IMAD R0, R0, UR4, R3 ;  /* 0x0000000400007c24 */ /* 0x001fca000f8e0203 */
[----:B------:R-:W-:Y:S01]  /*0080*/  ISETP.GT.AND P0, PT, R0, 0x3ff, PT ;  /* 0x000003ff0000780c */ /* 0x000fe20003f04270 */
[----:B-1----:R-:W-:-:S05]  /*0090*/  IMAD R7, R7, UR5, R2 ;  /* 0x0000000507077c24 */ /* 0x002fca000f8e0202 */
[----:B------:R-:W-:-:S13]  /*00a0*/  ISETP.GT.U32.OR P0, PT, R7, 0x3ff, P0 ;  /* 0x000003ff0700780c */ /* 0x000fda0000704470 */
[----:B------:R-:W-:Y:S05]  /*00b0*/  @P0 EXIT ;  /* 0x000000000000094d */ /* 0x000fea0003800000 */
[----:B------:R-:W0:Y:S01]  /*00c0*/  LDC.64 R2, c[0x0][0x380] ;  /* 0x0000e000ff027b82 */ /* 0x000e220000000a00 */
[----:B------:R-:W1:Y:S01]  /*00d0*/  LDCU.64 UR6, c[0x0][0x388] ;  /* 0x00007100ff0677ac */ /* 0x000e620008000a00 */
[----:B------:R-:W-:Y:S01]  /*00e0*/  SHF.L.U32 R7, R7, 0xa, RZ ;  /* 0x0000000a07077819 */ /* 0x000fe200000006ff */
[----:B------:R-:W-:Y:S01]  /*00f0*/  HFMA2 R14, -RZ, RZ, 0, 0 ;  /* 0x00000000ff0e7431 */ /* 0x000fe200000001ff */
[----:B------:R-:W-:Y:S01]  /*0100*/  MOV R6, R0 ;  /* 0x0000000000067202 */ /* 0x000fe20000000f00 */
[----:B------:R-:W2:Y:S01]  /*0110*/  LDCU.64 UR8, c[0x0][0x358] ;  /* 0x00006b00ff0877ac */ /* 0x000ea20008000a00 */
[----:B------:R-:W-:Y:S01]  /*0120*/  UMOV UR4, URZ ;  /* 0x000000ff00047c82 */ /* 0x000fe20008000000 */
[----:B-1----:R-:W-:-:S04]  /*0130*/  UIADD3 UR5, UP0, UPT, UR6, 0x8000, URZ ;  /* 0x0000800006057890 */ /* 0x002fc8000ff1e0ff */
[----:B------:R-:W-:Y:S01]  /*0140*/  UIADD3.X UR6, UPT, UPT, URZ, UR7, URZ, UP0, !UPT ;  /* 0x00000007ff067290 */ /* 0x000fe200087fe4ff */
[----:B0-----:R-:W-:-:S03]  /*0150*/  IMAD.WIDE.U32 R2, R7, 0x4, R2 ;  /* 0x0000000407027825 */ /* 0x001fc600078e0002 */
[----:B------:R-:W-:-:S04]  /*0160*/  IADD3 R4, P0, PT, R2, 0x20, RZ ;  /* 0x0000002002047810 */ /* 0x000fc80007f1e0ff */
[----:B--2---:R-:W-:-:S09]  /*0170*/  IADD3.X R5, PT, PT, RZ, R3, RZ, P0, !PT ;  /* 0x00000003ff057210 */ /* 0x004fd200007fe4ff */
.L_x_0:
[----:B------:R-:W-:Y:S01]  /*0180*/  MOV R2, UR5 ;  /* 0x0000000500027c02 */ /* 0x000fe20008000f00 */
[----:B------:R-:W2:Y:S01]  /*0190*/  LDG.E R15, desc[UR8][R4.64+-0x20] ;  /* 0xffffe008040f7981 */ /* 0x000ea2000c1e1900 */
[----:B------:R-:W-:-:S03]  /*01a0*/  MOV R3, UR6 ;  /* 0x0000000600037c02 */ /* 0x000fc60008000f00 */
[----:B------:R-:W3:Y:S01]  /*01b0*/  LDG.E R24, desc[UR8][R4.64+-0x1c] ;  /* 0xffffe40804187981 */ /* 0x000ee2000c1e1900 */
[----:B------:R-:W-:-:S03]  /*01c0*/  IMAD.WIDE R2, R6, 0x4, R2 ;  /* 0x0000000406027825 */ /* 0x000fc600078e0202 */
[----:B------:R-:W4:Y:S04]  /*01d0*/  LDG.E R19, desc[UR8][R4.64+-0x18] ;  /* 0xffffe80804137981 */ /* 0x000f28000c1e1900 */
[----:B------:R-:W2:Y:S04]  /*01e0*/  LDG.E R16, desc[UR8][R2.64+-0x8000] ;  /* 0xff80000802107981 */ /* 0x000ea8000c1e1900 */
[----:B------:R-:W3:Y:S04]  /*01f0*/  LDG.E R25, desc[UR8][R2.64+-0x7000] ;  /* 0xff90000802197981 */ /* 0x000ee8000c1e1900 */
[----:B------:R-:W4:Y:S04]  /*0200*/  LDG.E R18, desc[UR8][R2.64+-0x6000] ;  /* 0xffa0000802127981 */ /* 0x000f28000c1e1900 */
[----:B------:R-:W5:Y:S04]  /*0210*/  LDG.E R20, desc[UR8][R4.64+-0x14] ;  /* 0xffffec0804147981 */ /* 0x000f68000c1e1900 */
        /* <DEDUP_REMOVED lines=11> */
[----:B------:R-:W5:Y:S01]  /*02d0*/  LDG.E R26, desc[UR8][R4.64+0x1c] ;  /* 0x00001c08041a7981 */ /* 0x000f62000c1e1900 */
[----:B--2---:R-:W-:-:S03]  /*02e0*/  FFMA R15, R15, R16, R14 ;  /* 0x000000100f0f7223 */ /* 0x004fc6000000000e */
[----:B------:R-:W2:Y:S01]  /*02f0*/  LDG.E R16, desc[UR8][R4.64] ;  /* 0x0000000804107981 */ /* 0x000ea2000c1e1900 */
[----:B---3--:R-:W-:-:S03]  /*0300*/  FFMA R24, R24, R25, R15 ;  /* 0x0000001918187223 */ /* 0x008fc6000000000f */
[----:B------:R-:W3:Y:S01]  /*0310*/  LDG.E R14, desc[UR8][R4.64+0x4] ;  /* 0x00000408040e7981 */ /* 0x000ee2000c1e1900 */
[----:B----4-:R-:W-:-:S03]  /*0320*/  FFMA R25, R19, R18, R24 ;  /* 0x0000001213197223 */ /* 0x010fc60000000018 */
[----:B------:R-:W3:Y:S04]  /*0330*/  LDG.E R15, desc[UR8][R2.64+0x1000] ;  /* 0x00100008020f7981 */ /* 0x000ee8000c1e1900 */
[----:B------:R-:W4:Y:S01]  /*0340*/  LDG.E R18, desc[UR8][R4.64+0x8] ;  /* 0x0000080804127981 */ /* 0x000f22000c1e1900 */
[----:B-----5:R-:W-:-:S03]  /*0350*/  FFMA R25, R20, R21, R25 ;  /* 0x0000001514197223 */ /* 0x020fc60000000019 */
[----:B------:R-:W4:Y:S04]  /*0360*/  LDG.E R19, desc[UR8][R2.64+0x2000] ;  /* 0x0020000802137981 */ /* 0x000f28000c1e1900 */
[----:B------:R-:W5:Y:S01]  /*0370*/  LDG.E R20, desc[UR8][R4.64+0xc] ;  /* 0x00000c0804147981 */ /* 0x000f62000c1e1900 */
[----:B------:R-:W-:-:S03]  /*0380*/  FFMA R25, R22, R23, R25 ;  /* 0x0000001716197223 */ /* 0x000fc60000000019 */
[----:B------:R-:W5:Y:S04]  /*0390*/  LDG.E R21, desc[UR8][R2.64+0x3000] ;  /* 0x0030000802157981 */ /* 0x000f68000c1e1900 */
[----:B------:R-:W5:Y:S04]  /*03a0*/  LDG.E R22, desc[UR8][R4.64+0x10] ;  /* 0x0000100804167981 */ /* 0x000f68000c1e1900 */
[----:B------:R-:W5:Y:S01]  /*03b0*/  LDG.E R23, desc[UR8][R2.64+0x4000] ;  /* 0x0040000802177981 */ /* 0x000f62000c1e1900 */
[----:B------:R-:W-:-:S03]  /*03c0*/  FFMA R28, R12, R13, R25 ;  /* 0x0000000d0c1c7223 */ /* 0x000fc60000000019 */
[----:B------:R-:W5:Y:S04]  /*03d0*/  LDG.E R24, desc[UR8][R4.64+0x14] ;  /* 0x0000140804187981 */ /* 0x000f68000c1e1900 */
[----:B------:R-:W5:Y:S04]  /*03e0*/  LDG.E R25, desc[UR8][R2.64+0x5000] ;  /* 0x0050000802197981 */ /* 0x000f68000c1e1900 */
[----:B------:R0:W5:Y:S04]  /*03f0*/  LDG.E R13, desc[UR8][R4.64+0x18] ;  /* 0x00001808040d7981 */ /* 0x000168000c1e1900 */
[----:B------:R-:W5:Y:S01]  /*0400*/  LDG.E R12, desc[UR8][R2.64+0x6000] ;  /* 0x00600008020c7981 */ /* 0x000f62000c1e1900 */
[----:B------:R-:W-:-:S04]  /*0410*/  FFMA R9, R9, R8, R28 ;  /* 0x0000000809097223 */ /* 0x000fc8000000001c */
[----:B------:R-:W-:Y:S01]  /*0420*/  FFMA R9, R10, R11, R9 ;  /* 0x0000000b0a097223 */ /* 0x000fe20000000009 */
[----:B------:R-:W-:-:S04]  /*0430*/  UIADD3 UR4, UPT, UPT, UR4, 0x10, URZ ;  /* 0x0000001004047890 */ /* 0x000fc8000fffe0ff */
[----:B------:R-:W-:Y:S01]  /*0440*/  UISETP.NE.AND UP0, UPT, UR4, 0x400, UPT ;  /* 0x000004000400788c */ /* 0x000fe2000bf05270 */
[----:B0-----:R-:W-:Y:S02]  /*0450*/  IADD3 R4, P0, PT, R4, 0x40, RZ ;  /* 0x0000004004047810 */ /* 0x001fe40007f1e0ff */
[----:B------:R-:W-:Y:S02]  /*0460*/  IADD3 R6, PT, PT, R6, 0x4000, RZ ;  /* 0x0000400006067810 */ /* 0x000fe40007ffe0ff */
[----:B------:R-:W-:Y:S01]  /*0470*/  IADD3.X R5, PT, PT, RZ, R5, RZ, P0, !PT ;  /* 0x00000005ff057210 */ /* 0x000fe200007fe4ff */
[----:B--2---:R-:W-:-:S04]  /*0480*/  FFMA R9, R16, R17, R9 ;  /* 0x0000001110097223 */ /* 0x004fc80000000009 */
[----:B---3--:R-:W-:-:S04]  /*0490*/  FFMA R9, R14, R15, R9 ;  /* 0x0000000f0e097223 */ /* 0x008fc80000000009 */
[----:B----4-:R-:W-:-:S04]  /*04a0*/  FFMA R9, R18, R19, R9 ;  /* 0x0000001312097223 */ /* 0x010fc80000000009 */
[----:B-----5:R-:W-:-:S04]  /*04b0*/  FFMA R9, R20, R21, R9 ;  /* 0x0000001514097223 */ /* 0x020fc80000000009 */
[----:B------:R-:W-:-:S04]  /*04c0*/  FFMA R9, R22, R23, R9 ;  /* 0x0000001716097223 */ /* 0x000fc80000000009 */
[----:B------:R-:W-:-:S04]  /*04d0*/  FFMA R24, R24, R25, R9 ;  /* 0x0000001918187223 */ /* 0x000fc80000000009 */
[----:B------:R-:W-:-:S04]  /*04e0*/  FFMA R13, R13, R12, R24 ;  /* 0x0000000c0d0d7223 */ /* 0x000fc80000000018 */
[----:B------:R-:W-:Y:S01]  /*04f0*/  FFMA R14, R26, R27, R13 ;  /* 0x0000001b1a0e7223 */ /* 0x000fe2000000000d */
[----:B------:R-:W-:Y:S06]  /*0500*/  BRA.U UP0, `(.L_x_0) ;  /* 0xfffffffd001c7547 */ /* 0x000fec000b83ffff */
[----:B------:R-:W0:Y:S01]  /*0510*/  LDC.64 R2, c[0x0][0x390] ;  /* 0x0000e400ff027b82 */ /* 0x000e220000000a00 */
[----:B------:R-:W-:-:S05]  /*0520*/  IADD3 R7, PT, PT, R0, R7, RZ ;  /* 0x0000000700077210 */ /* 0x000fca0007ffe0ff */
[----:B0-----:R-:W-:-:S05]  /*0530*/  IMAD.WIDE R2, R7, 0x4, R2 ;  /* 0x0000000407027825 */ /* 0x001fca00078e0202 */
[----:B------:R-:W-:Y:S01]  /*0540*/  STG.E desc[UR8][R2.64], R14 ;  /* 0x0000000e02007986 */ /* 0x000fe2000c101908 */
[----:B------:R-:W-:Y:S05]  /*0550*/  EXIT ;  /* 0x000000000000794d */ /* 0x000fea0003800000 */
.L_x_1:
[----:B------:R-:W-:-:S00]  /*0560*/  BRA `(.L_x_1) ;  /* 0xfffffffc00fc7947 */ /* 0x000fc0000383ffff */
[----:B------:R-:W-:-:S00]  /*0570*/  NOP ;  /* 0x0000000000007918 */ /* 0x000fc00000000000 */
        /* <DEDUP_REMOVED lines=8> */
.L_x_2:


//--------------------- .nv.shared.reserved.0     --------------------------
	.section	.nv.shared.reserved.0,"aw",@nobits
	.weak		__nv_reservedSMEM_offset_0_alias
	.size		__nv_reservedSMEM_offset_0_alias, 0, 64
	.other		__nv_reservedSMEM_offset_0_alias,@"STO_CUDA_RESERVED_SHARED STV_DEFAULT"
__nv_reservedSMEM_offset_0_alias:
	.zero		0
	.zero		64


//--------------------- .nv.constant0._Z6matmulPfS_S_ --------------------------
	.section	.nv.constant0._Z6matmulPfS_S_,"a",@progbits
	.sectionflags	@""
	.align	4
.nv.constant0._Z6matmulPfS_S_:
	.zero		920


//--------------------- SYMBOLS --------------------------

	.type		.nv.reservedSmem.offset0,@object
	.size		.nv.reservedSmem.offset0,0x4
